//
// Generated by NVIDIA NVVM Compiler
//
// Compiler Build ID: CL-36424714
// Cuda compilation tools, release 13.0, V13.0.88
// Based on NVVM 20.0.0
//

.version 9.0
.target sm_100
.address_size 64

	// .globl	_Z7reversePcPi

.visible .entry _Z7reversePcPi(
	.param .u64 .ptr .align 1 _Z7reversePcPi_param_0,
	.param .u64 .ptr .align 1 _Z7reversePcPi_param_1
)
{
	.reg .pred 	%p<7>;
	.reg .b16 	%rs<11>;
	.reg .b32 	%r<37>;
	.reg .b64 	%rd<15>;

	ld.param.u64 	%rd2, [_Z7reversePcPi_param_0];
	ld.param.u64 	%rd3, [_Z7reversePcPi_param_1];
	cvta.to.global.u64 	%rd1, %rd2;
	cvta.to.global.u64 	%rd4, %rd3;
	mov.u32 	%r17, %tid.x;
	shl.b32 	%r18, %r17, 1;
	mul.wide.u32 	%rd5, %r18, 4;
	add.s64 	%rd6, %rd4, %rd5;
	ld.global.u32 	%r34, [%rd6];
	ld.global.u32 	%r33, [%rd6+4];
	setp.gt.s32 	%p1, %r34, %r33;
	@%p1 bra 	$L__BB0_6;
	add.s32 	%r19, %r33, -1;
	max.s32 	%r20, %r34, %r19;
	sub.s32 	%r21, %r20, %r34;
	setp.ne.s32 	%p2, %r21, 0;
	selp.u32 	%r22, 1, 0, %p2;
	selp.s32 	%r23, -1, 0, %p2;
	add.s32 	%r24, %r21, %r23;
	shr.u32 	%r25, %r24, 1;
	add.s32 	%r3, %r25, %r22;
	and.b32  	%r26, %r3, 3;
	setp.eq.s32 	%p3, %r26, 3;
	@%p3 bra 	$L__BB0_4;
	add.s32 	%r27, %r3, 1;
	and.b32  	%r28, %r27, 3;
	neg.s32 	%r30, %r28;
$L__BB0_3:
	.pragma "nounroll";
	cvt.s64.s32 	%rd7, %r33;
	add.s64 	%rd8, %rd1, %rd7;
	cvt.s64.s32 	%rd9, %r34;
	add.s64 	%rd10, %rd1, %rd9;
	ld.global.u8 	%rs1, [%rd10];
	ld.global.u8 	%rs2, [%rd8];
	st.global.u8 	[%rd10], %rs2;
	st.global.u8 	[%rd8], %rs1;
	add.s32 	%r34, %r34, 1;
	add.s32 	%r33, %r33, -1;
	add.s32 	%r30, %r30, 1;
	setp.ne.s32 	%p4, %r30, 0;
	@%p4 bra 	$L__BB0_3;
$L__BB0_4:
	setp.lt.u32 	%p5, %r3, 3;
	@%p5 bra 	$L__BB0_6;
$L__BB0_5:
	cvt.s64.s32 	%rd11, %r34;
	add.s64 	%rd12, %rd1, %rd11;
	ld.global.u8 	%rs3, [%rd12];
	cvt.s64.s32 	%rd13, %r33;
	add.s64 	%rd14, %rd1, %rd13;
	ld.global.u8 	%rs4, [%rd14];
	st.global.u8 	[%rd12], %rs4;
	st.global.u8 	[%rd14], %rs3;
	ld.global.u8 	%rs5, [%rd12+1];
	ld.global.u8 	%rs6, [%rd14+-1];
	st.global.u8 	[%rd12+1], %rs6;
	st.global.u8 	[%rd14+-1], %rs5;
	ld.global.u8 	%rs7, [%rd12+2];
	ld.global.u8 	%rs8, [%rd14+-2];
	st.global.u8 	[%rd12+2], %rs8;
	st.global.u8 	[%rd14+-2], %rs7;
	add.s32 	%r29, %r34, 3;
	ld.global.u8 	%rs9, [%rd12+3];
	ld.global.u8 	%rs10, [%rd14+-3];
	st.global.u8 	[%rd12+3], %rs10;
	st.global.u8 	[%rd14+-3], %rs9;
	add.s32 	%r34, %r34, 4;
	add.s32 	%r33, %r33, -4;
	setp.lt.s32 	%p6, %r29, %r33;
	@%p6 bra 	$L__BB0_5;
$L__BB0_6:
	ret;

}


// ===== COMPILED SASS (sm_100) =====

	.target	sm_100

	.elftype	@"ET_EXEC"


//--------------------- .note.nv.tkinfo           --------------------------
	.section	.note.nv.tkinfo,"",@"SHT_NOTE"
	.sectionflags	@"SHF_NOTE_NV_TKINFO"
	.tkinfo
        /*0018*/ 	.word	0x00000002
        /*0030*/ 	.string	""
        /*0030*/ 	.string	"ptxas"
        /*0030*/ 	.string	"Cuda compilation tools, release 13.0, V13.0.88"
        /*0030*/ 	.string	"Build cuda_13.0.r13.0/compiler.36424714_0"
        /*0030*/ 	.string	"-arch sm_100 -m 64 "



//--------------------- .note.nv.cuinfo           --------------------------
	.section	.note.nv.cuinfo,"",@"SHT_NOTE"
	.sectionflags	@"SHF_NOTE_NV_CUINFO"
        /*0018*/ 	.short	0x0002
        /*001a*/ 	.short	0x0064
        /*001c*/ 	.short	0x0082
	.zero		2


//--------------------- .nv.info                  --------------------------
	.section	.nv.info,"",@"SHT_CUDA_INFO"
	.align	4


	//----- nvinfo : EIATTR_REGCOUNT
	.align		4
        /*0000*/ 	.byte	0x04, 0x2f
        /*0002*/ 	.short	(.L_1 - .L_0)
	.align		4
.L_0:
        /*0004*/ 	.word	index@(_Z7reversePcPi)
        /*0008*/ 	.word	0x00000018


	//----- nvinfo : EIATTR_FRAME_SIZE
	.align		4
.L_1:
        /*000c*/ 	.byte	0x04, 0x11
        /*000e*/ 	.short	(.L_3 - .L_2)
	.align		4
.L_2:
        /*0010*/ 	.word	index@(_Z7reversePcPi)
        /*0014*/ 	.word	0x00000000


	//----- nvinfo : EIATTR_MIN_STACK_SIZE
	.align		4
.L_3:
        /*0018*/ 	.byte	0x04, 0x12
        /*001a*/ 	.short	(.L_5 - .L_4)
	.align		4
.L_4:
        /*001c*/ 	.word	index@(_Z7reversePcPi)
        /*0020*/ 	.word	0x00000000
.L_5:


//--------------------- .nv.compat                --------------------------
	.section	.nv.compat,"",@"SHT_CUDA_COMPAT_INFO"
	.align	4
        /*0000*/ 	.byte	0x02, 0x09, 0x00, 0x00, 0x02, 0x02, 0x01, 0x00, 0x02, 0x05, 0x05, 0x00, 0x03, 0x07, 0x01, 0x01
        /*0010*/ 	.byte	0x02, 0x03, 0x00, 0x00, 0x02, 0x06, 0x01, 0x00, 0x04, 0x0b, 0x08, 0x00, 0x09, 0x00, 0x00, 0x00
        /*0020*/ 	.byte	0x00, 0x00, 0x00, 0x00


//--------------------- .nv.info._Z7reversePcPi   --------------------------
	.section	.nv.info._Z7reversePcPi,"",@"SHT_CUDA_INFO"
	.sectionflags	@""
	.align	4


	//----- nvinfo : EIATTR_CUDA_API_VERSION
	.align		4
        /*0000*/ 	.byte	0x04, 0x37
        /*0002*/ 	.short	(.L_7 - .L_6)
.L_6:
        /*0004*/ 	.word	0x00000082


	//----- nvinfo : EIATTR_KPARAM_INFO
	.align		4
.L_7:
        /*0008*/ 	.byte	0x04, 0x17
        /*000a*/ 	.short	(.L_9 - .L_8)
.L_8:
        /*000c*/ 	.word	0x00000000
        /*0010*/ 	.short	0x0001
        /*0012*/ 	.short	0x0008
        /*0014*/ 	.byte	0x00, 0xf5, 0x21, 0x00


	//----- nvinfo : EIATTR_KPARAM_INFO
	.align		4
.L_9:
        /*0018*/ 	.byte	0x04, 0x17
        /*001a*/ 	.short	(.L_11 - .L_10)
.L_10:
        /*001c*/ 	.word	0x00000000
        /*0020*/ 	.short	0x0000
        /*0022*/ 	.short	0x0000
        /*0024*/ 	.byte	0x00, 0xf5, 0x21, 0x00


	//----- nvinfo : EIATTR_SPARSE_MMA_MASK
	.align		4
.L_11:
        /*0028*/ 	.byte	0x03, 0x50
        /*002a*/ 	.short	0x0000


	//----- nvinfo : EIATTR_MAXREG_COUNT
	.align		4
        /*002c*/ 	.byte	0x03, 0x1b
        /*002e*/ 	.short	0x00ff


	//----- nvinfo : EIATTR_MERCURY_ISA_VERSION
	.align		4
        /*0030*/ 	.byte	0x03, 0x5f
        /*0032*/ 	.short	0x0101


	//----- nvinfo : EIATTR_VRC_CTA_INIT_COUNT
	.align		4
        /*0034*/ 	.byte	0x02, 0x4a
	.zero		1
	.zero		1


	//----- nvinfo : EIATTR_EXIT_INSTR_OFFSETS
	.align		4
        /*0038*/ 	.byte	0x04, 0x1c
        /*003a*/ 	.short	(.L_13 - .L_12)


	//   ....[0]....
.L_12:
        /*003c*/ 	.word	0x00000090


	//   ....[1]....
        /*0040*/ 	.word	0x000002a0


	//   ....[2]....
        /*0044*/ 	.word	0x00000440


	//----- nvinfo : EIATTR_CRS_STACK_SIZE
	.align		4
.L_13:
        /*0048*/ 	.byte	0x04, 0x1e
        /*004a*/ 	.short	(.L_15 - .L_14)
.L_14:
        /*004c*/ 	.word	0x00000000


	//----- nvinfo : EIATTR_CBANK_PARAM_SIZE
	.align		4
.L_15:
        /*0050*/ 	.byte	0x03, 0x19
        /*0052*/ 	.short	0x0010


	//----- nvinfo : EIATTR_PARAM_CBANK
	.align		4
        /*0054*/ 	.byte	0x04, 0x0a
        /*0056*/ 	.short	(.L_17 - .L_16)
	.align		4
.L_16:
        /*0058*/ 	.word	index@(.nv.constant0._Z7reversePcPi)
        /*005c*/ 	.short	0x0380
        /*005e*/ 	.short	0x0010


	//----- nvinfo : EIATTR_SW_WAR
	.align		4
.L_17:
        /*0060*/ 	.byte	0x04, 0x36
        /*0062*/ 	.short	(.L_19 - .L_18)
.L_18:
        /*0064*/ 	.word	0x00000008
.L_19:


//--------------------- .nv.callgraph             --------------------------
	.section	.nv.callgraph,"",@"SHT_CUDA_CALLGRAPH"
	.align	4
	.sectionentsize	8
	.align		4
        /*0000*/ 	.word	0x00000000
	.align		4
        /*0004*/ 	.word	0xffffffff
	.align		4
        /*0008*/ 	.word	0x00000000
	.align		4
        /*000c*/ 	.word	0xfffffffe
	.align		4
        /*0010*/ 	.word	0x00000000
	.align		4
        /*0014*/ 	.word	0xfffffffd
	.align		4
        /*0018*/ 	.word	0x00000000
	.align		4
        /*001c*/ 	.word	0xfffffffc


//--------------------- .text._Z7reversePcPi      --------------------------
	.section	.text._Z7reversePcPi,"ax",@progbits
	.align	128
        .global         _Z7reversePcPi
        .type           _Z7reversePcPi,@function
        .size           _Z7reversePcPi,(.L_x_5 - _Z7reversePcPi)
        .other          _Z7reversePcPi,@"STO_CUDA_ENTRY STV_DEFAULT"
_Z7reversePcPi:
.text._Z7reversePcPi:
[----:B------:R-:W-:Y:S01]  /*0000*/  LDC R1, c[0x0][0x37c] ;  /* 0x0000df00ff017b82 */ /* 0x000fe20000000800 */
[----:B------:R-:W0:Y:S07]  /*0010*/  S2R R5, SR_TID.X ;  /* 0x0000000000057919 */ /* 0x000e2e0000002100 */
[----:B------:R-:W1:Y:S01]  /*0020*/  LDC.64 R2, c[0x0][0x388] ;  /* 0x0000e200ff027b82 */ /* 0x000e620000000a00 */
[----:B------:R-:W2:Y:S01]  /*0030*/  LDCU.64 UR4, c[0x0][0x358] ;  /* 0x00006b00ff0477ac */ /* 0x000ea20008000a00 */
[----:B0-----:R-:W-:-:S04]  /*0040*/  IMAD.SHL.U32 R5, R5, 0x2, RZ ;  /* 0x0000000205057824 */ /* 0x001fc800078e00ff */
[----:B-1----:R-:W-:-:S05]  /*0050*/  IMAD.WIDE.U32 R2, R5, 0x4, R2 ;  /* 0x0000000405027825 */ /* 0x002fca00078e0002 */
[----:B--2---:R-:W2:Y:S04]  /*0060*/  LDG.E R0, desc[UR4][R2.64] ;  /* 0x0000000402007981 */ /* 0x004ea8000c1e1900 */
[----:B------:R-:W2:Y:S02]  /*0070*/  LDG.E R3, desc[UR4][R2.64+0x4] ;  /* 0x0000040402037981 */ /* 0x000ea4000c1e1900 */
[----:B--2---:R-:W-:-:S13]  /*0080*/  ISETP.GT.AND P0, PT, R0, R3, PT ;  /* 0x000000030000720c */ /* 0x004fda0003f04270 */
[----:B------:R-:W-:Y:S05]  /*0090*/  @P0 EXIT ;  /* 0x000000000000094d */ /* 0x000fea0003800000 */
[--C-:B------:R-:W-:Y:S01]  /*00a0*/  VIADDMNMX R5, R3, 0xffffffff, R0.reuse, !PT ;  /* 0xffffffff03057846 */ /* 0x100fe20007800100 */
[----:B------:R-:W0:Y:S01]  /*00b0*/  LDCU.64 UR8, c[0x0][0x380] ;  /* 0x00007000ff0877ac */ /* 0x000e220008000a00 */
[----:B------:R-:W-:Y:S03]  /*00c0*/  BSSY.RECONVERGENT B0, `(.L_x_0) ;  /* 0x000001d000007945 */ /* 0x000fe60003800200 */
[----:B------:R-:W-:Y:S01]  /*00d0*/  IMAD.IADD R5, R5, 0x1, -R0 ;  /* 0x0000000105057824 */ /* 0x000fe200078e0a00 */
[----:B------:R-:W1:Y:S03]  /*00e0*/  LDCU.64 UR6, c[0x0][0x380] ;  /* 0x00007000ff0677ac */ /* 0x000e660008000a00 */
[C---:B------:R-:W-:Y:S01]  /*00f0*/  VIADD R2, R5.reuse, 0xffffffff ;  /* 0xffffffff05027836 */ /* 0x040fe20000000000 */
[----:B------:R-:W-:-:S13]  /*0100*/  ISETP.NE.AND P0, PT, R5, RZ, PT ;  /* 0x000000ff0500720c */ /* 0x000fda0003f05270 */
[----:B------:R-:W-:-:S05]  /*0110*/  @!P0 IMAD.MOV R2, RZ, RZ, R5 ;  /* 0x000000ffff028224 */ /* 0x000fca00078e0205 */
[----:B------:R-:W-:-:S05]  /*0120*/  SHF.R.U32.HI R2, RZ, 0x1, R2 ;  /* 0x00000001ff027819 */ /* 0x000fca0000011602 */
[----:B------:R-:W-:Y:S02]  /*0130*/  VIADD R4, R2, 0x1 ;  /* 0x0000000102047836 */ /* 0x000fe40000000000 */
[----:B------:R-:W-:-:S05]  /*0140*/  @!P0 IMAD.MOV R4, RZ, RZ, R2 ;  /* 0x000000ffff048224 */ /* 0x000fca00078e0202 */
[C---:B------:R-:W-:Y:S02]  /*0150*/  LOP3.LUT R2, R4.reuse, 0x3, RZ, 0xc0, !PT ;  /* 0x0000000304027812 */ /* 0x040fe400078ec0ff */
[----:B------:R-:W-:Y:S02]  /*0160*/  ISETP.GE.U32.AND P0, PT, R4, 0x3, PT ;  /* 0x000000030400780c */ /* 0x000fe40003f06070 */
[----:B------:R-:W-:-:S13]  /*0170*/  ISETP.NE.AND P1, PT, R2, 0x3, PT ;  /* 0x000000030200780c */ /* 0x000fda0003f25270 */
[----:B01----:R-:W-:Y:S05]  /*0180*/  @!P1 BRA `(.L_x_1) ;  /* 0x0000000000409947 */ /* 0x003fea0003800000 */
[----:B------:R-:W-:-:S05]  /*0190*/  VIADD R4, R4, 0x1 ;  /* 0x0000000104047836 */ /* 0x000fca0000000000 */
[----:B------:R-:W-:-:S05]  /*01a0*/  LOP3.LUT R4, R4, 0x3, RZ, 0xc0, !PT ;  /* 0x0000000304047812 */ /* 0x000fca00078ec0ff */
[----:B------:R-:W-:-:S07]  /*01b0*/  IMAD.MOV R2, RZ, RZ, -R4 ;  /* 0x000000ffff027224 */ /* 0x000fce00078e0a04 */
.L_x_2:
[C---:B0-----:R-:W-:Y:S02]  /*01c0*/  IADD3 R4, P1, PT, R3.reuse, UR6, RZ ;  /* 0x0000000603047c10 */ /* 0x041fe4000ff3e0ff */
[C---:B------:R-:W-:Y:S02]  /*01d0*/  IADD3 R6, P2, PT, R0.reuse, UR6, RZ ;  /* 0x0000000600067c10 */ /* 0x040fe4000ff5e0ff */
[----:B------:R-:W-:Y:S02]  /*01e0*/  LEA.HI.X.SX32 R5, R3, UR7, 0x1, P1 ;  /* 0x0000000703057c11 */ /* 0x000fe400088f0eff */
[----:B------:R-:W-:-:S03]  /*01f0*/  LEA.HI.X.SX32 R7, R0, UR7, 0x1, P2 ;  /* 0x0000000700077c11 */ /* 0x000fc600090f0eff */
[----:B------:R-:W2:Y:S04]  /*0200*/  LDG.E.U8 R11, desc[UR4][R4.64] ;  /* 0x00000004040b7981 */ /* 0x000ea8000c1e1100 */
[----:B------:R-:W3:Y:S01]  /*0210*/  LDG.E.U8 R9, desc[UR4][R6.64] ;  /* 0x0000000406097981 */ /* 0x000ee2000c1e1100 */
[----:B------:R-:W-:Y:S02]  /*0220*/  VIADD R2, R2, 0x1 ;  /* 0x0000000102027836 */ /* 0x000fe40000000000 */
[----:B------:R-:W-:Y:S02]  /*0230*/  VIADD R0, R0, 0x1 ;  /* 0x0000000100007836 */ /* 0x000fe40000000000 */
[----:B------:R-:W-:Y:S01]  /*0240*/  VIADD R3, R3, 0xffffffff ;  /* 0xffffffff03037836 */ /* 0x000fe20000000000 */
[----:B------:R-:W-:Y:S01]  /*0250*/  ISETP.NE.AND P1, PT, R2, RZ, PT ;  /* 0x000000ff0200720c */ /* 0x000fe20003f25270 */
[----:B--2---:R0:W-:Y:S04]  /*0260*/  STG.E.U8 desc[UR4][R6.64], R11 ;  /* 0x0000000b06007986 */ /* 0x0041e8000c101104 */
[----:B---3--:R0:W-:Y:S08]  /*0270*/  STG.E.U8 desc[UR4][R4.64], R9 ;  /* 0x0000000904007986 */ /* 0x0081f0000c101104 */
[----:B------:R-:W-:Y:S05]  /*0280*/  @P1 BRA `(.L_x_2) ;  /* 0xfffffffc00cc1947 */ /* 0x000fea000383ffff */
.L_x_1:
[----:B------:R-:W-:Y:S05]  /*0290*/  BSYNC.RECONVERGENT B0 ;  /* 0x0000000000007941 */ /* 0x000fea0003800200 */
.L_x_0:
[----:B------:R-:W-:Y:S05]  /*02a0*/  @!P0 EXIT ;  /* 0x000000000000894d */ /* 0x000fea0003800000 */
.L_x_3:
[C---:B01----:R-:W-:Y:S02]  /*02b0*/  IADD3 R6, P1, PT, R3.reuse, UR8, RZ ;  /* 0x0000000803067c10 */ /* 0x043fe4000ff3e0ff */
[C---:B------:R-:W-:Y:S02]  /*02c0*/  IADD3 R4, P0, PT, R0.reuse, UR8, RZ ;  /* 0x0000000800047c10 */ /* 0x040fe4000ff1e0ff */
[----:B------:R-:W-:Y:S02]  /*02d0*/  LEA.HI.X.SX32 R7, R3, UR9, 0x1, P1 ;  /* 0x0000000903077c11 */ /* 0x000fe400088f0eff */
[----:B------:R-:W-:-:S03]  /*02e0*/  LEA.HI.X.SX32 R5, R0, UR9, 0x1, P0 ;  /* 0x0000000900057c11 */ /* 0x000fc600080f0eff */
[----:B------:R-:W2:Y:S04]  /*02f0*/  LDG.E.U8 R11, desc[UR4][R6.64] ;  /* 0x00000004060b7981 */ /* 0x000ea8000c1e1100 */
[----:B------:R-:W3:Y:S04]  /*0300*/  LDG.E.U8 R9, desc[UR4][R4.64] ;  /* 0x0000000404097981 */ /* 0x000ee8000c1e1100 */
[----:B--2---:R0:W-:Y:S04]  /*0310*/  STG.E.U8 desc[UR4][R4.64], R11 ;  /* 0x0000000b04007986 */ /* 0x0041e8000c101104 */
[----:B---3--:R1:W-:Y:S04]  /*0320*/  STG.E.U8 desc[UR4][R6.64], R9 ;  /* 0x0000000906007986 */ /* 0x0083e8000c101104 */
        /* <DEDUP_REMOVED lines=9> */
[----:B0-----:R-:W3:Y:S01]  /*03c0*/  LDG.E.U8 R11, desc[UR4][R4.64+0x3] ;  /* 0x00000304040b7981 */ /* 0x001ee2000c1e1100 */
[----:B------:R-:W-:-:S02]  /*03d0*/  VIADD R2, R0, 0x3 ;  /* 0x0000000300027836 */ /* 0x000fc40000000000 */
[----:B------:R-:W-:Y:S02]  /*03e0*/  VIADD R3, R3, 0xfffffffc ;  /* 0xfffffffc03037836 */ /* 0x000fe40000000000 */
[----:B------:R-:W-:-:S03]  /*03f0*/  VIADD R0, R0, 0x4 ;  /* 0x0000000400007836 */ /* 0x000fc60000000000 */
[----:B------:R-:W-:Y:S01]  /*0400*/  ISETP.GE.AND P0, PT, R2, R3, PT ;  /* 0x000000030200720c */ /* 0x000fe20003f06270 */
[----:B--2---:R1:W-:Y:S04]  /*0410*/  STG.E.U8 desc[UR4][R4.64+0x3], R21 ;  /* 0x0000031504007986 */ /* 0x0043e8000c101104 */
[----:B---3--:R1:W-:Y:S08]  /*0420*/  STG.E.U8 desc[UR4][R6.64+-0x3], R11 ;  /* 0xfffffd0b06007986 */ /* 0x0083f0000c101104 */
[----:B------:R-:W-:Y:S05]  /*0430*/  @!P0 BRA `(.L_x_3) ;  /* 0xfffffffc009c8947 */ /* 0x000fea000383ffff */
[----:B------:R-:W-:Y:S05]  /*0440*/  EXIT ;  /* 0x000000000000794d */ /* 0x000fea0003800000 */
.L_x_4:
[----:B------:R-:W-:-:S00]  /*0450*/  BRA `(.L_x_4) ;  /* 0xfffffffc00fc7947 */ /* 0x000fc0000383ffff */
[----:B------:R-:W-:-:S00]  /*0460*/  NOP ;  /* 0x0000000000007918 */ /* 0x000fc00000000000 */
        /* <DEDUP_REMOVED lines=9> */
.L_x_5:


//--------------------- .nv.shared.reserved.0     --------------------------
	.section	.nv.shared.reserved.0,"aw",@nobits
	.weak		__nv_reservedSMEM_offset_0_alias
	.size		__nv_reservedSMEM_offset_0_alias, 0, 64
	.other		__nv_reservedSMEM_offset_0_alias,@"STO_CUDA_RESERVED_SHARED STV_DEFAULT"
__nv_reservedSMEM_offset_0_alias:
	.zero		0
	.zero		64


//--------------------- .nv.constant0._Z7reversePcPi --------------------------
	.section	.nv.constant0._Z7reversePcPi,"a",@progbits
	.sectionflags	@""
	.align	4
.nv.constant0._Z7reversePcPi:
	.zero		912


//--------------------- SYMBOLS --------------------------

	.type		.nv.reservedSmem.offset0,@object
	.size		.nv.reservedSmem.offset0,0x4
